//
// Generated by NVIDIA NVVM Compiler
//
// Compiler Build ID: CL-36424714
// Cuda compilation tools, release 13.0, V13.0.88
// Based on NVVM 20.0.0
//

.version 9.0
.target sm_100
.address_size 64

	// .globl	_Z10d_GradientPfS_iiiiii

.visible .entry _Z10d_GradientPfS_iiiiii(
	.param .u64 .ptr .align 1 _Z10d_GradientPfS_iiiiii_param_0,
	.param .u64 .ptr .align 1 _Z10d_GradientPfS_iiiiii_param_1,
	.param .u32 _Z10d_GradientPfS_iiiiii_param_2,
	.param .u32 _Z10d_GradientPfS_iiiiii_param_3,
	.param .u32 _Z10d_GradientPfS_iiiiii_param_4,
	.param .u32 _Z10d_GradientPfS_iiiiii_param_5,
	.param .u32 _Z10d_GradientPfS_iiiiii_param_6,
	.param .u32 _Z10d_GradientPfS_iiiiii_param_7
)
{


	ret;

}


// ===== COMPILED SASS (sm_100) =====

	.target	sm_100

	.elftype	@"ET_EXEC"


//--------------------- .note.nv.tkinfo           --------------------------
	.section	.note.nv.tkinfo,"",@"SHT_NOTE"
	.sectionflags	@"SHF_NOTE_NV_TKINFO"
	.tkinfo
        /*0018*/ 	.word	0x00000002
        /*0030*/ 	.string	""
        /*0030*/ 	.string	"ptxas"
        /*0030*/ 	.string	"Cuda compilation tools, release 13.0, V13.0.88"
        /*0030*/ 	.string	"Build cuda_13.0.r13.0/compiler.36424714_0"
        /*0030*/ 	.string	"-arch sm_100 -m 64 "



//--------------------- .note.nv.cuinfo           --------------------------
	.section	.note.nv.cuinfo,"",@"SHT_NOTE"
	.sectionflags	@"SHF_NOTE_NV_CUINFO"
        /*0018*/ 	.short	0x0002
        /*001a*/ 	.short	0x0064
        /*001c*/ 	.short	0x0082
	.zero		2


//--------------------- .nv.info                  --------------------------
	.section	.nv.info,"",@"SHT_CUDA_INFO"
	.align	4


	//----- nvinfo : EIATTR_REGCOUNT
	.align		4
        /*0000*/ 	.byte	0x04, 0x2f
        /*0002*/ 	.short	(.L_1 - .L_0)
	.align		4
.L_0:
        /*0004*/ 	.word	index@(_Z10d_GradientPfS_iiiiii)
        /*0008*/ 	.word	0x00000004


	//----- nvinfo : EIATTR_FRAME_SIZE
	.align		4
.L_1:
        /*000c*/ 	.byte	0x04, 0x11
        /*000e*/ 	.short	(.L_3 - .L_2)
	.align		4
.L_2:
        /*0010*/ 	.word	index@(_Z10d_GradientPfS_iiiiii)
        /*0014*/ 	.word	0x00000000


	//----- nvinfo : EIATTR_MIN_STACK_SIZE
	.align		4
.L_3:
        /*0018*/ 	.byte	0x04, 0x12
        /*001a*/ 	.short	(.L_5 - .L_4)
	.align		4
.L_4:
        /*001c*/ 	.word	index@(_Z10d_GradientPfS_iiiiii)
        /*0020*/ 	.word	0x00000000
.L_5:


//--------------------- .nv.compat                --------------------------
	.section	.nv.compat,"",@"SHT_CUDA_COMPAT_INFO"
	.align	4
        /*0000*/ 	.byte	0x02, 0x09, 0x00, 0x00, 0x02, 0x02, 0x01, 0x00, 0x02, 0x05, 0x05, 0x00, 0x03, 0x07, 0x01, 0x01
        /*0010*/ 	.byte	0x02, 0x03, 0x00, 0x00, 0x02, 0x06, 0x01, 0x00, 0x04, 0x0b, 0x08, 0x00, 0x09, 0x00, 0x00, 0x00
        /*0020*/ 	.byte	0x00, 0x00, 0x00, 0x00


//--------------------- .nv.info._Z10d_GradientPfS_iiiiii --------------------------
	.section	.nv.info._Z10d_GradientPfS_iiiiii,"",@"SHT_CUDA_INFO"
	.sectionflags	@""
	.align	4


	//----- nvinfo : EIATTR_CUDA_API_VERSION
	.align		4
        /*0000*/ 	.byte	0x04, 0x37
        /*0002*/ 	.short	(.L_7 - .L_6)
.L_6:
        /*0004*/ 	.word	0x00000082


	//----- nvinfo : EIATTR_KPARAM_INFO
	.align		4
.L_7:
        /*0008*/ 	.byte	0x04, 0x17
        /*000a*/ 	.short	(.L_9 - .L_8)
.L_8:
        /*000c*/ 	.word	0x00000000
        /*0010*/ 	.short	0x0007
        /*0012*/ 	.short	0x0024
        /*0014*/ 	.byte	0x00, 0xf0, 0x11, 0x00


	//----- nvinfo : EIATTR_KPARAM_INFO
	.align		4
.L_9:
        /*0018*/ 	.byte	0x04, 0x17
        /*001a*/ 	.short	(.L_11 - .L_10)
.L_10:
        /*001c*/ 	.word	0x00000000
        /*0020*/ 	.short	0x0006
        /*0022*/ 	.short	0x0020
        /*0024*/ 	.byte	0x00, 0xf0, 0x11, 0x00


	//----- nvinfo : EIATTR_KPARAM_INFO
	.align		4
.L_11:
        /*0028*/ 	.byte	0x04, 0x17
        /*002a*/ 	.short	(.L_13 - .L_12)
.L_12:
        /*002c*/ 	.word	0x00000000
        /*0030*/ 	.short	0x0005
        /*0032*/ 	.short	0x001c
        /*0034*/ 	.byte	0x00, 0xf0, 0x11, 0x00


	//----- nvinfo : EIATTR_KPARAM_INFO
	.align		4
.L_13:
        /*0038*/ 	.byte	0x04, 0x17
        /*003a*/ 	.short	(.L_15 - .L_14)
.L_14:
        /*003c*/ 	.word	0x00000000
        /*0040*/ 	.short	0x0004
        /*0042*/ 	.short	0x0018
        /*0044*/ 	.byte	0x00, 0xf0, 0x11, 0x00


	//----- nvinfo : EIATTR_KPARAM_INFO
	.align		4
.L_15:
        /*0048*/ 	.byte	0x04, 0x17
        /*004a*/ 	.short	(.L_17 - .L_16)
.L_16:
        /*004c*/ 	.word	0x00000000
        /*0050*/ 	.short	0x0003
        /*0052*/ 	.short	0x0014
        /*0054*/ 	.byte	0x00, 0xf0, 0x11, 0x00


	//----- nvinfo : EIATTR_KPARAM_INFO
	.align		4
.L_17:
        /*0058*/ 	.byte	0x04, 0x17
        /*005a*/ 	.short	(.L_19 - .L_18)
.L_18:
        /*005c*/ 	.word	0x00000000
        /*0060*/ 	.short	0x0002
        /*0062*/ 	.short	0x0010
        /*0064*/ 	.byte	0x00, 0xf0, 0x11, 0x00


	//----- nvinfo : EIATTR_KPARAM_INFO
	.align		4
.L_19:
        /*0068*/ 	.byte	0x04, 0x17
        /*006a*/ 	.short	(.L_21 - .L_20)
.L_20:
        /*006c*/ 	.word	0x00000000
        /*0070*/ 	.short	0x0001
        /*0072*/ 	.short	0x0008
        /*0074*/ 	.byte	0x00, 0xf5, 0x21, 0x00


	//----- nvinfo : EIATTR_KPARAM_INFO
	.align		4
.L_21:
        /*0078*/ 	.byte	0x04, 0x17
        /*007a*/ 	.short	(.L_23 - .L_22)
.L_22:
        /*007c*/ 	.word	0x00000000
        /*0080*/ 	.short	0x0000
        /*0082*/ 	.short	0x0000
        /*0084*/ 	.byte	0x00, 0xf5, 0x21, 0x00


	//----- nvinfo : EIATTR_SPARSE_MMA_MASK
	.align		4
.L_23:
        /*0088*/ 	.byte	0x03, 0x50
        /*008a*/ 	.short	0x0000


	//----- nvinfo : EIATTR_MAXREG_COUNT
	.align		4
        /*008c*/ 	.byte	0x03, 0x1b
        /*008e*/ 	.short	0x00ff


	//----- nvinfo : EIATTR_MERCURY_ISA_VERSION
	.align		4
        /*0090*/ 	.byte	0x03, 0x5f
        /*0092*/ 	.short	0x0101


	//----- nvinfo : EIATTR_VRC_CTA_INIT_COUNT
	.align		4
        /*0094*/ 	.byte	0x02, 0x4a
	.zero		1
	.zero		1


	//----- nvinfo : EIATTR_EXIT_INSTR_OFFSETS
	.align		4
        /*0098*/ 	.byte	0x04, 0x1c
        /*009a*/ 	.short	(.L_25 - .L_24)


	//   ....[0]....
.L_24:
        /*009c*/ 	.word	0x00000010


	//----- nvinfo : EIATTR_CBANK_PARAM_SIZE
	.align		4
.L_25:
        /*00a0*/ 	.byte	0x03, 0x19
        /*00a2*/ 	.short	0x0028


	//----- nvinfo : EIATTR_PARAM_CBANK
	.align		4
        /*00a4*/ 	.byte	0x04, 0x0a
        /*00a6*/ 	.short	(.L_27 - .L_26)
	.align		4
.L_26:
        /*00a8*/ 	.word	index@(.nv.constant0._Z10d_GradientPfS_iiiiii)
        /*00ac*/ 	.short	0x0380
        /*00ae*/ 	.short	0x0028


	//----- nvinfo : EIATTR_SW_WAR
	.align		4
.L_27:
        /*00b0*/ 	.byte	0x04, 0x36
        /*00b2*/ 	.short	(.L_29 - .L_28)
.L_28:
        /*00b4*/ 	.word	0x00000008
.L_29:


//--------------------- .nv.callgraph             --------------------------
	.section	.nv.callgraph,"",@"SHT_CUDA_CALLGRAPH"
	.align	4
	.sectionentsize	8
	.align		4
        /*0000*/ 	.word	0x00000000
	.align		4
        /*0004*/ 	.word	0xffffffff
	.align		4
        /*0008*/ 	.word	0x00000000
	.align		4
        /*000c*/ 	.word	0xfffffffe
	.align		4
        /*0010*/ 	.word	0x00000000
	.align		4
        /*0014*/ 	.word	0xfffffffd
	.align		4
        /*0018*/ 	.word	0x00000000
	.align		4
        /*001c*/ 	.word	0xfffffffc


//--------------------- .text._Z10d_GradientPfS_iiiiii --------------------------
	.section	.text._Z10d_GradientPfS_iiiiii,"ax",@progbits
	.align	128
        .global         _Z10d_GradientPfS_iiiiii
        .type           _Z10d_GradientPfS_iiiiii,@function
        .size           _Z10d_GradientPfS_iiiiii,(.L_x_1 - _Z10d_GradientPfS_iiiiii)
        .other          _Z10d_GradientPfS_iiiiii,@"STO_CUDA_ENTRY STV_DEFAULT"
_Z10d_GradientPfS_iiiiii:
.text._Z10d_GradientPfS_iiiiii:
[----:B------:R-:W-:Y:S01]  /*0000*/  LDC R1, c[0x0][0x37c] ;  /* 0x0000df00ff017b82 */ /* 0x000fe20000000800 */
[----:B------:R-:W-:Y:S05]  /*0010*/  EXIT ;  /* 0x000000000000794d */ /* 0x000fea0003800000 */
.L_x_0:
[----:B------:R-:W-:-:S00]  /*0020*/  BRA `(.L_x_0) ;  /* 0xfffffffc00fc7947 */ /* 0x000fc0000383ffff */
[----:B------:R-:W-:-:S00]  /*0030*/  NOP ;  /* 0x0000000000007918 */ /* 0x000fc00000000000 */
        /* <DEDUP_REMOVED lines=12> */
.L_x_1:


//--------------------- .nv.shared.reserved.0     --------------------------
	.section	.nv.shared.reserved.0,"aw",@nobits
	.weak		__nv_reservedSMEM_offset_0_alias
	.size		__nv_reservedSMEM_offset_0_alias, 0, 64
	.other		__nv_reservedSMEM_offset_0_alias,@"STO_CUDA_RESERVED_SHARED STV_DEFAULT"
__nv_reservedSMEM_offset_0_alias:
	.zero		0
	.zero		64


//--------------------- .nv.constant0._Z10d_GradientPfS_iiiiii --------------------------
	.section	.nv.constant0._Z10d_GradientPfS_iiiiii,"a",@progbits
	.sectionflags	@""
	.align	4
.nv.constant0._Z10d_GradientPfS_iiiiii:
	.zero		936


//--------------------- SYMBOLS --------------------------

	.type		.nv.reservedSmem.offset0,@object
	.size		.nv.reservedSmem.offset0,0x4
